//
// Generated by NVIDIA NVVM Compiler
//
// Compiler Build ID: CL-36424714
// Cuda compilation tools, release 13.0, V13.0.88
// Based on NVVM 20.0.0
//

.version 9.0
.target sm_100
.address_size 64

	// .globl	_Z6squarePfS_i

.visible .entry _Z6squarePfS_i(
	.param .u64 .ptr .align 1 _Z6squarePfS_i_param_0,
	.param .u64 .ptr .align 1 _Z6squarePfS_i_param_1,
	.param .u32 _Z6squarePfS_i_param_2
)
{
	.reg .pred 	%p<18>;
	.reg .b32 	%r<10>;
	.reg .b32 	%f<57>;
	.reg .b64 	%rd<8>;

	ld.param.u64 	%rd3, [_Z6squarePfS_i_param_0];
	ld.param.u64 	%rd4, [_Z6squarePfS_i_param_1];
	ld.param.u32 	%r4, [_Z6squarePfS_i_param_2];
	cvta.to.global.u64 	%rd5, %rd4;
	cvta.to.global.u64 	%rd6, %rd3;
	mov.u32 	%r6, %tid.x;
	mov.u32 	%r7, %ctaid.x;
	mov.u32 	%r8, %ntid.x;
	mad.lo.s32 	%r1, %r7, %r8, %r6;
	mul.wide.s32 	%rd7, %r1, 4;
	add.s64 	%rd1, %rd6, %rd7;
	add.s64 	%rd2, %rd5, %rd7;
	mov.b32 	%r9, 0;
$L__BB0_1:
	setp.ge.s32 	%p1, %r1, %r4;
	ld.global.f32 	%f49, [%rd1];
	@%p1 bra 	$L__BB0_3;
	mul.f32 	%f25, %f49, %f49;
	st.global.f32 	[%rd2], %f25;
	ld.global.f32 	%f49, [%rd1];
$L__BB0_3:
	setp.ge.s32 	%p2, %r1, %r4;
	setp.lt.s32 	%p3, %r1, %r4;
	mul.f32 	%f26, %f49, %f49;
	selp.f32 	%f27, %f26, %f49, %p3;
	st.global.f32 	[%rd2], %f27;
	ld.global.f32 	%f50, [%rd1];
	@%p2 bra 	$L__BB0_5;
	mul.f32 	%f28, %f50, %f50;
	st.global.f32 	[%rd2], %f28;
	ld.global.f32 	%f50, [%rd1];
$L__BB0_5:
	setp.ge.s32 	%p4, %r1, %r4;
	setp.lt.s32 	%p5, %r1, %r4;
	mul.f32 	%f29, %f50, %f50;
	selp.f32 	%f30, %f29, %f50, %p5;
	st.global.f32 	[%rd2], %f30;
	ld.global.f32 	%f51, [%rd1];
	@%p4 bra 	$L__BB0_7;
	mul.f32 	%f31, %f51, %f51;
	st.global.f32 	[%rd2], %f31;
	ld.global.f32 	%f51, [%rd1];
$L__BB0_7:
	setp.ge.s32 	%p6, %r1, %r4;
	setp.lt.s32 	%p7, %r1, %r4;
	mul.f32 	%f32, %f51, %f51;
	selp.f32 	%f33, %f32, %f51, %p7;
	st.global.f32 	[%rd2], %f33;
	ld.global.f32 	%f52, [%rd1];
	@%p6 bra 	$L__BB0_9;
	mul.f32 	%f34, %f52, %f52;
	st.global.f32 	[%rd2], %f34;
	ld.global.f32 	%f52, [%rd1];
$L__BB0_9:
	setp.ge.s32 	%p8, %r1, %r4;
	setp.lt.s32 	%p9, %r1, %r4;
	mul.f32 	%f35, %f52, %f52;
	selp.f32 	%f36, %f35, %f52, %p9;
	st.global.f32 	[%rd2], %f36;
	ld.global.f32 	%f53, [%rd1];
	@%p8 bra 	$L__BB0_11;
	mul.f32 	%f37, %f53, %f53;
	st.global.f32 	[%rd2], %f37;
	ld.global.f32 	%f53, [%rd1];
$L__BB0_11:
	setp.ge.s32 	%p10, %r1, %r4;
	setp.lt.s32 	%p11, %r1, %r4;
	mul.f32 	%f38, %f53, %f53;
	selp.f32 	%f39, %f38, %f53, %p11;
	st.global.f32 	[%rd2], %f39;
	ld.global.f32 	%f54, [%rd1];
	@%p10 bra 	$L__BB0_13;
	mul.f32 	%f40, %f54, %f54;
	st.global.f32 	[%rd2], %f40;
	ld.global.f32 	%f54, [%rd1];
$L__BB0_13:
	setp.ge.s32 	%p12, %r1, %r4;
	setp.lt.s32 	%p13, %r1, %r4;
	mul.f32 	%f41, %f54, %f54;
	selp.f32 	%f42, %f41, %f54, %p13;
	st.global.f32 	[%rd2], %f42;
	ld.global.f32 	%f55, [%rd1];
	@%p12 bra 	$L__BB0_15;
	mul.f32 	%f43, %f55, %f55;
	st.global.f32 	[%rd2], %f43;
	ld.global.f32 	%f55, [%rd1];
$L__BB0_15:
	setp.ge.s32 	%p14, %r1, %r4;
	setp.lt.s32 	%p15, %r1, %r4;
	mul.f32 	%f44, %f55, %f55;
	selp.f32 	%f45, %f44, %f55, %p15;
	st.global.f32 	[%rd2], %f45;
	ld.global.f32 	%f56, [%rd1];
	@%p14 bra 	$L__BB0_17;
	mul.f32 	%f46, %f56, %f56;
	st.global.f32 	[%rd2], %f46;
	ld.global.f32 	%f56, [%rd1];
$L__BB0_17:
	setp.lt.s32 	%p16, %r1, %r4;
	mul.f32 	%f47, %f56, %f56;
	selp.f32 	%f48, %f47, %f56, %p16;
	st.global.f32 	[%rd2], %f48;
	add.s32 	%r9, %r9, 16;
	setp.ne.s32 	%p17, %r9, 1000000;
	@%p17 bra 	$L__BB0_1;
	ret;

}


// ===== COMPILED SASS (sm_100) =====

	.target	sm_100

	.elftype	@"ET_EXEC"


//--------------------- .note.nv.tkinfo           --------------------------
	.section	.note.nv.tkinfo,"",@"SHT_NOTE"
	.sectionflags	@"SHF_NOTE_NV_TKINFO"
	.tkinfo
        /*0018*/ 	.word	0x00000002
        /*0030*/ 	.string	""
        /*0030*/ 	.string	"ptxas"
        /*0030*/ 	.string	"Cuda compilation tools, release 13.0, V13.0.88"
        /*0030*/ 	.string	"Build cuda_13.0.r13.0/compiler.36424714_0"
        /*0030*/ 	.string	"-arch sm_100 -m 64 "



//--------------------- .note.nv.cuinfo           --------------------------
	.section	.note.nv.cuinfo,"",@"SHT_NOTE"
	.sectionflags	@"SHF_NOTE_NV_CUINFO"
        /*0018*/ 	.short	0x0002
        /*001a*/ 	.short	0x0064
        /*001c*/ 	.short	0x0082
	.zero		2


//--------------------- .nv.info                  --------------------------
	.section	.nv.info,"",@"SHT_CUDA_INFO"
	.align	4


	//----- nvinfo : EIATTR_REGCOUNT
	.align		4
        /*0000*/ 	.byte	0x04, 0x2f
        /*0002*/ 	.short	(.L_1 - .L_0)
	.align		4
.L_0:
        /*0004*/ 	.word	index@(_Z6squarePfS_i)
        /*0008*/ 	.word	0x00000014


	//----- nvinfo : EIATTR_FRAME_SIZE
	.align		4
.L_1:
        /*000c*/ 	.byte	0x04, 0x11
        /*000e*/ 	.short	(.L_3 - .L_2)
	.align		4
.L_2:
        /*0010*/ 	.word	index@(_Z6squarePfS_i)
        /*0014*/ 	.word	0x00000000


	//----- nvinfo : EIATTR_MIN_STACK_SIZE
	.align		4
.L_3:
        /*0018*/ 	.byte	0x04, 0x12
        /*001a*/ 	.short	(.L_5 - .L_4)
	.align		4
.L_4:
        /*001c*/ 	.word	index@(_Z6squarePfS_i)
        /*0020*/ 	.word	0x00000000
.L_5:


//--------------------- .nv.compat                --------------------------
	.section	.nv.compat,"",@"SHT_CUDA_COMPAT_INFO"
	.align	4
        /*0000*/ 	.byte	0x02, 0x09, 0x00, 0x00, 0x02, 0x02, 0x01, 0x00, 0x02, 0x05, 0x05, 0x00, 0x03, 0x07, 0x01, 0x01
        /*0010*/ 	.byte	0x02, 0x03, 0x00, 0x00, 0x02, 0x06, 0x01, 0x00, 0x04, 0x0b, 0x08, 0x00, 0x09, 0x00, 0x00, 0x00
        /*0020*/ 	.byte	0x00, 0x00, 0x00, 0x00


//--------------------- .nv.info._Z6squarePfS_i   --------------------------
	.section	.nv.info._Z6squarePfS_i,"",@"SHT_CUDA_INFO"
	.sectionflags	@""
	.align	4


	//----- nvinfo : EIATTR_CUDA_API_VERSION
	.align		4
        /*0000*/ 	.byte	0x04, 0x37
        /*0002*/ 	.short	(.L_7 - .L_6)
.L_6:
        /*0004*/ 	.word	0x00000082


	//----- nvinfo : EIATTR_KPARAM_INFO
	.align		4
.L_7:
        /*0008*/ 	.byte	0x04, 0x17
        /*000a*/ 	.short	(.L_9 - .L_8)
.L_8:
        /*000c*/ 	.word	0x00000000
        /*0010*/ 	.short	0x0002
        /*0012*/ 	.short	0x0010
        /*0014*/ 	.byte	0x00, 0xf0, 0x11, 0x00


	//----- nvinfo : EIATTR_KPARAM_INFO
	.align		4
.L_9:
        /*0018*/ 	.byte	0x04, 0x17
        /*001a*/ 	.short	(.L_11 - .L_10)
.L_10:
        /*001c*/ 	.word	0x00000000
        /*0020*/ 	.short	0x0001
        /*0022*/ 	.short	0x0008
        /*0024*/ 	.byte	0x00, 0xf5, 0x21, 0x00


	//----- nvinfo : EIATTR_KPARAM_INFO
	.align		4
.L_11:
        /*0028*/ 	.byte	0x04, 0x17
        /*002a*/ 	.short	(.L_13 - .L_12)
.L_12:
        /*002c*/ 	.word	0x00000000
        /*0030*/ 	.short	0x0000
        /*0032*/ 	.short	0x0000
        /*0034*/ 	.byte	0x00, 0xf5, 0x21, 0x00


	//----- nvinfo : EIATTR_SPARSE_MMA_MASK
	.align		4
.L_13:
        /*0038*/ 	.byte	0x03, 0x50
        /*003a*/ 	.short	0x0000


	//----- nvinfo : EIATTR_MAXREG_COUNT
	.align		4
        /*003c*/ 	.byte	0x03, 0x1b
        /*003e*/ 	.short	0x00ff


	//----- nvinfo : EIATTR_MERCURY_ISA_VERSION
	.align		4
        /*0040*/ 	.byte	0x03, 0x5f
        /*0042*/ 	.short	0x0101


	//----- nvinfo : EIATTR_VRC_CTA_INIT_COUNT
	.align		4
        /*0044*/ 	.byte	0x02, 0x4a
	.zero		1
	.zero		1


	//----- nvinfo : EIATTR_EXIT_INSTR_OFFSETS
	.align		4
        /*0048*/ 	.byte	0x04, 0x1c
        /*004a*/ 	.short	(.L_15 - .L_14)


	//   ....[0]....
.L_14:
        /*004c*/ 	.word	0x00000460


	//----- nvinfo : EIATTR_CRS_STACK_SIZE
	.align		4
.L_15:
        /*0050*/ 	.byte	0x04, 0x1e
        /*0052*/ 	.short	(.L_17 - .L_16)
.L_16:
        /*0054*/ 	.word	0x00000000


	//----- nvinfo : EIATTR_CBANK_PARAM_SIZE
	.align		4
.L_17:
        /*0058*/ 	.byte	0x03, 0x19
        /*005a*/ 	.short	0x0014


	//----- nvinfo : EIATTR_PARAM_CBANK
	.align		4
        /*005c*/ 	.byte	0x04, 0x0a
        /*005e*/ 	.short	(.L_19 - .L_18)
	.align		4
.L_18:
        /*0060*/ 	.word	index@(.nv.constant0._Z6squarePfS_i)
        /*0064*/ 	.short	0x0380
        /*0066*/ 	.short	0x0014


	//----- nvinfo : EIATTR_SW_WAR
	.align		4
.L_19:
        /*0068*/ 	.byte	0x04, 0x36
        /*006a*/ 	.short	(.L_21 - .L_20)
.L_20:
        /*006c*/ 	.word	0x00000008
.L_21:


//--------------------- .nv.callgraph             --------------------------
	.section	.nv.callgraph,"",@"SHT_CUDA_CALLGRAPH"
	.align	4
	.sectionentsize	8
	.align		4
        /*0000*/ 	.word	0x00000000
	.align		4
        /*0004*/ 	.word	0xffffffff
	.align		4
        /*0008*/ 	.word	0x00000000
	.align		4
        /*000c*/ 	.word	0xfffffffe
	.align		4
        /*0010*/ 	.word	0x00000000
	.align		4
        /*0014*/ 	.word	0xfffffffd
	.align		4
        /*0018*/ 	.word	0x00000000
	.align		4
        /*001c*/ 	.word	0xfffffffc


//--------------------- .text._Z6squarePfS_i      --------------------------
	.section	.text._Z6squarePfS_i,"ax",@progbits
	.align	128
        .global         _Z6squarePfS_i
        .type           _Z6squarePfS_i,@function
        .size           _Z6squarePfS_i,(.L_x_4 - _Z6squarePfS_i)
        .other          _Z6squarePfS_i,@"STO_CUDA_ENTRY STV_DEFAULT"
_Z6squarePfS_i:
.text._Z6squarePfS_i:
[----:B------:R-:W-:Y:S01]  /*0000*/  LDC R1, c[0x0][0x37c] ;  /* 0x0000df00ff017b82 */ /* 0x000fe20000000800 */
[----:B------:R-:W0:Y:S07]  /*0010*/  S2R R7, SR_TID.X ;  /* 0x0000000000077919 */ /* 0x000e2e0000002100 */
[----:B------:R-:W0:Y:S01]  /*0020*/  S2UR UR4, SR_CTAID.X ;  /* 0x00000000000479c3 */ /* 0x000e220000002500 */
[----:B------:R-:W1:Y:S01]  /*0030*/  LDCU UR5, c[0x0][0x390] ;  /* 0x00007200ff0577ac */ /* 0x000e620008000800 */
[----:B------:R-:W2:Y:S06]  /*0040*/  LDCU.64 UR6, c[0x0][0x358] ;  /* 0x00006b00ff0677ac */ /* 0x000eac0008000a00 */
[----:B------:R-:W0:Y:S01]  /*0050*/  LDC R0, c[0x0][0x360] ;  /* 0x0000d800ff007b82 */ /* 0x000e220000000800 */
[----:B------:R-:W3:Y:S07]  /*0060*/  LDCU UR8, c[0x0][0x390] ;  /* 0x00007200ff0877ac */ /* 0x000eee0008000800 */
[----:B------:R-:W4:Y:S08]  /*0070*/  LDC.64 R2, c[0x0][0x380] ;  /* 0x0000e000ff027b82 */ /* 0x000f300000000a00 */
[----:B------:R-:W5:Y:S01]  /*0080*/  LDC.64 R4, c[0x0][0x388] ;  /* 0x0000e200ff047b82 */ /* 0x000f620000000a00 */
[----:B0-----:R-:W-:Y:S01]  /*0090*/  IMAD R7, R0, UR4, R7 ;  /* 0x0000000400077c24 */ /* 0x001fe2000f8e0207 */
[----:B------:R-:W-:-:S04]  /*00a0*/  UMOV UR4, URZ ;  /* 0x000000ff00047c82 */ /* 0x000fc80008000000 */
[C---:B-1----:R-:W-:Y:S01]  /*00b0*/  ISETP.GE.AND P0, PT, R7.reuse, UR5, PT ;  /* 0x0000000507007c0c */ /* 0x042fe2000bf06270 */
[----:B----4-:R-:W-:-:S04]  /*00c0*/  IMAD.WIDE R2, R7, 0x4, R2 ;  /* 0x0000000407027825 */ /* 0x010fc800078e0202 */
[----:B--23-5:R-:W-:-:S08]  /*00d0*/  IMAD.WIDE R4, R7, 0x4, R4 ;  /* 0x0000000407047825 */ /* 0x02cfd000078e0204 */
.L_x_2:
[----:B---3--:R-:W2:Y:S01]  /*00e0*/  LDG.E R13, desc[UR6][R2.64] ;  /* 0x00000006020d7981 */ /* 0x008ea2000c1e1900 */
[----:B------:R-:W-:Y:S01]  /*00f0*/  ISETP.GE.AND P1, PT, R7, UR8, PT ;  /* 0x0000000807007c0c */ /* 0x000fe2000bf26270 */
[----:B0-2---:R-:W-:-:S05]  /*0100*/  @!P0 FMUL R9, R13, R13 ;  /* 0x0000000d0d098220 */ /* 0x005fca0000400000 */
[----:B------:R0:W-:Y:S04]  /*0110*/  @!P0 STG.E desc[UR6][R4.64], R9 ;  /* 0x0000000904008986 */ /* 0x0001e8000c101906 */
[----:B------:R-:W2:Y:S01]  /*0120*/  @!P0 LDG.E R13, desc[UR6][R2.64] ;  /* 0x00000006020d8981 */ /* 0x000ea2000c1e1900 */
[----:B------:R-:W-:Y:S02]  /*0130*/  ISETP.GE.AND P0, PT, R7, UR8, PT ;  /* 0x0000000807007c0c */ /* 0x000fe4000bf06270 */
[----:B--2---:R-:W-:-:S05]  /*0140*/  @!P1 FMUL R13, R13, R13 ;  /* 0x0000000d0d0d9220 */ /* 0x004fca0000400000 */
[----:B-1----:R1:W-:Y:S04]  /*0150*/  STG.E desc[UR6][R4.64], R13 ;  /* 0x0000000d04007986 */ /* 0x0023e8000c101906 */
[----:B------:R-:W2:Y:S02]  /*0160*/  LDG.E R17, desc[UR6][R2.64] ;  /* 0x0000000602117981 */ /* 0x000ea4000c1e1900 */
[----:B--2---:R-:W-:-:S05]  /*0170*/  @!P0 FMUL R11, R17, R17 ;  /* 0x00000011110b8220 */ /* 0x004fca0000400000 */
[----:B------:R2:W-:Y:S04]  /*0180*/  @!P0 STG.E desc[UR6][R4.64], R11 ;  /* 0x0000000b04008986 */ /* 0x0005e8000c101906 */
[----:B------:R-:W3:Y:S02]  /*0190*/  @!P0 LDG.E R17, desc[UR6][R2.64] ;  /* 0x0000000602118981 */ /* 0x000ee4000c1e1900 */
[----:B---3--:R-:W-:-:S05]  /*01a0*/  @!P1 FMUL R17, R17, R17 ;  /* 0x0000001111119220 */ /* 0x008fca0000400000 */
[----:B------:R3:W-:Y:S04]  /*01b0*/  STG.E desc[UR6][R4.64], R17 ;  /* 0x0000001104007986 */ /* 0x0007e8000c101906 */
[----:B------:R-:W0:Y:S02]  /*01c0*/  LDG.E R15, desc[UR6][R2.64] ;  /* 0x00000006020f7981 */ /* 0x000e24000c1e1900 */
[----:B0-----:R-:W-:-:S05]  /*01d0*/  @!P0 FMUL R9, R15, R15 ;  /* 0x0000000f0f098220 */ /* 0x001fca0000400000 */
[----:B------:R0:W-:Y:S04]  /*01e0*/  @!P0 STG.E desc[UR6][R4.64], R9 ;  /* 0x0000000904008986 */ /* 0x0001e8000c101906 */
[----:B------:R-:W4:Y:S02]  /*01f0*/  @!P0 LDG.E R15, desc[UR6][R2.64] ;  /* 0x00000006020f8981 */ /* 0x000f24000c1e1900 */
[----:B----4-:R-:W-:-:S05]  /*0200*/  @!P1 FMUL R15, R15, R15 ;  /* 0x0000000f0f0f9220 */ /* 0x010fca0000400000 */
[----:B------:R4:W-:Y:S04]  /*0210*/  STG.E desc[UR6][R4.64], R15 ;  /* 0x0000000f04007986 */ /* 0x0009e8000c101906 */
[----:B-1----:R-:W2:Y:S02]  /*0220*/  LDG.E R13, desc[UR6][R2.64] ;  /* 0x00000006020d7981 */ /* 0x002ea4000c1e1900 */
[----:B--2---:R-:W-:-:S05]  /*0230*/  @!P0 FMUL R11, R13, R13 ;  /* 0x0000000d0d0b8220 */ /* 0x004fca0000400000 */
[----:B------:R1:W-:Y:S04]  /*0240*/  @!P0 STG.E desc[UR6][R4.64], R11 ;  /* 0x0000000b04008986 */ /* 0x0003e8000c101906 */
[----:B------:R-:W2:Y:S02]  /*0250*/  @!P0 LDG.E R13, desc[UR6][R2.64] ;  /* 0x00000006020d8981 */ /* 0x000ea4000c1e1900 */
[----:B--2---:R-:W-:-:S05]  /*0260*/  @!P1 FMUL R13, R13, R13 ;  /* 0x0000000d0d0d9220 */ /* 0x004fca0000400000 */
[----:B------:R2:W-:Y:S04]  /*0270*/  STG.E desc[UR6][R4.64], R13 ;  /* 0x0000000d04007986 */ /* 0x0005e8000c101906 */
[----:B---3--:R-:W0:Y:S02]  /*0280*/  LDG.E R17, desc[UR6][R2.64] ;  /* 0x0000000602117981 */ /* 0x008e24000c1e1900 */
[----:B0-----:R-:W-:-:S05]  /*0290*/  @!P0 FMUL R9, R17, R17 ;  /* 0x0000001111098220 */ /* 0x001fca0000400000 */
[----:B------:R0:W-:Y:S04]  /*02a0*/  @!P0 STG.E desc[UR6][R4.64], R9 ;  /* 0x0000000904008986 */ /* 0x0001e8000c101906 */
[----:B------:R-:W3:Y:S02]  /*02b0*/  @!P0 LDG.E R17, desc[UR6][R2.64] ;  /* 0x0000000602118981 */ /* 0x000ee4000c1e1900 */
[----:B---3--:R-:W-:-:S05]  /*02c0*/  @!P1 FMUL R17, R17, R17 ;  /* 0x0000001111119220 */ /* 0x008fca0000400000 */
[----:B------:R3:W-:Y:S04]  /*02d0*/  STG.E desc[UR6][R4.64], R17 ;  /* 0x0000001104007986 */ /* 0x0007e8000c101906 */
[----:B----4-:R-:W1:Y:S02]  /*02e0*/  LDG.E R15, desc[UR6][R2.64] ;  /* 0x00000006020f7981 */ /* 0x010e64000c1e1900 */
[----:B-1----:R-:W-:-:S05]  /*02f0*/  @!P0 FMUL R11, R15, R15 ;  /* 0x0000000f0f0b8220 */ /* 0x002fca0000400000 */
[----:B------:R3:W-:Y:S04]  /*0300*/  @!P0 STG.E desc[UR6][R4.64], R11 ;  /* 0x0000000b04008986 */ /* 0x0007e8000c101906 */
[----:B------:R-:W4:Y:S02]  /*0310*/  @!P0 LDG.E R15, desc[UR6][R2.64] ;  /* 0x00000006020f8981 */ /* 0x000f24000c1e1900 */
[----:B----4-:R-:W-:-:S05]  /*0320*/  @!P1 FMUL R15, R15, R15 ;  /* 0x0000000f0f0f9220 */ /* 0x010fca0000400000 */
[----:B------:R3:W-:Y:S04]  /*0330*/  STG.E desc[UR6][R4.64], R15 ;  /* 0x0000000f04007986 */ /* 0x0007e8000c101906 */
[----:B--2---:R-:W0:Y:S02]  /*0340*/  LDG.E R13, desc[UR6][R2.64] ;  /* 0x00000006020d7981 */ /* 0x004e24000c1e1900 */
[----:B0-----:R-:W-:-:S05]  /*0350*/  @!P0 FMUL R9, R13, R13 ;  /* 0x0000000d0d098220 */ /* 0x001fca0000400000 */
[----:B------:R3:W-:Y:S04]  /*0360*/  @!P0 STG.E desc[UR6][R4.64], R9 ;  /* 0x0000000904008986 */ /* 0x0007e8000c101906 */
[----:B------:R-:W2:Y:S01]  /*0370*/  @!P0 LDG.E R13, desc[UR6][R2.64] ;  /* 0x00000006020d8981 */ /* 0x000ea2000c1e1900 */
[----:B------:R-:W-:Y:S01]  /*0380*/  UIADD3 UR4, UPT, UPT, UR4, 0x10, URZ ;  /* 0x0000001004047890 */ /* 0x000fe2000fffe0ff */
[----:B--2---:R-:W-:-:S05]  /*0390*/  @!P1 FMUL R13, R13, R13 ;  /* 0x0000000d0d0d9220 */ /* 0x004fca0000400000 */
[----:B------:R3:W-:Y:S04]  /*03a0*/  STG.E desc[UR6][R4.64], R13 ;  /* 0x0000000d04007986 */ /* 0x0007e8000c101906 */
[----:B------:R3:W5:Y:S01]  /*03b0*/  LDG.E R0, desc[UR6][R2.64] ;  /* 0x0000000602007981 */ /* 0x000762000c1e1900 */
[----:B------:R-:W-:Y:S01]  /*03c0*/  UISETP.NE.AND UP0, UPT, UR4, 0xf4240, UPT ;  /* 0x000f42400400788c */ /* 0x000fe2000bf05270 */
[----:B------:R-:W-:Y:S04]  /*03d0*/  BSSY.RECONVERGENT B0, `(.L_x_0) ;  /* 0x0000005000007945 */ /* 0x000fe80003800200 */
[----:B------:R-:W-:Y:S06]  /*03e0*/  @P0 BRA `(.L_x_1) ;  /* 0x00000000000c0947 */ /* 0x000fec0003800000 */
[----:B---3-5:R-:W-:-:S05]  /*03f0*/  FMUL R9, R0, R0 ;  /* 0x0000000000097220 */ /* 0x028fca0000400000 */
[----:B------:R0:W-:Y:S04]  /*0400*/  STG.E desc[UR6][R4.64], R9 ;  /* 0x0000000904007986 */ /* 0x0001e8000c101906 */
[----:B------:R0:W5:Y:S02]  /*0410*/  LDG.E R0, desc[UR6][R2.64] ;  /* 0x0000000602007981 */ /* 0x000164000c1e1900 */
.L_x_1:
[----:B------:R-:W-:Y:S05]  /*0420*/  BSYNC.RECONVERGENT B0 ;  /* 0x0000000000007941 */ /* 0x000fea0003800200 */
.L_x_0:
[----:B-----5:R-:W-:-:S05]  /*0430*/  @!P1 FMUL R0, R0, R0 ;  /* 0x0000000000009220 */ /* 0x020fca0000400000 */
[----:B------:R1:W-:Y:S01]  /*0440*/  STG.E desc[UR6][R4.64], R0 ;  /* 0x0000000004007986 */ /* 0x0003e2000c101906 */
[----:B------:R-:W-:Y:S05]  /*0450*/  BRA.U UP0, `(.L_x_2) ;  /* 0xfffffffd00207547 */ /* 0x000fea000b83ffff */
[----:B------:R-:W-:Y:S05]  /*0460*/  EXIT ;  /* 0x000000000000794d */ /* 0x000fea0003800000 */
.L_x_3:
[----:B------:R-:W-:-:S00]  /*0470*/  BRA `(.L_x_3) ;  /* 0xfffffffc00fc7947 */ /* 0x000fc0000383ffff */
[----:B------:R-:W-:-:S00]  /*0480*/  NOP ;  /* 0x0000000000007918 */ /* 0x000fc00000000000 */
[----:B------:R-:W-:-:S00]  /*0490*/  NOP ;  /* 0x0000000000007918 */ /* 0x000fc00000000000 */
[----:B------:R-:W-:-:S00]  /*04a0*/  NOP ;  /* 0x0000000000007918 */ /* 0x000fc00000000000 */
[----:B------:R-:W-:-:S00]  /*04b0*/  NOP ;  /* 0x0000000000007918 */ /* 0x000fc00000000000 */
[----:B------:R-:W-:-:S00]  /*04c0*/  NOP ;  /* 0x0000000000007918 */ /* 0x000fc00000000000 */
[----:B------:R-:W-:-:S00]  /*04d0*/  NOP ;  /* 0x0000000000007918 */ /* 0x000fc00000000000 */
[----:B------:R-:W-:-:S00]  /*04e0*/  NOP ;  /* 0x0000000000007918 */ /* 0x000fc00000000000 */
[----:B------:R-:W-:-:S00]  /*04f0*/  NOP ;  /* 0x0000000000007918 */ /* 0x000fc00000000000 */
.L_x_4:


//--------------------- .nv.shared.reserved.0     --------------------------
	.section	.nv.shared.reserved.0,"aw",@nobits
	.weak		__nv_reservedSMEM_offset_0_alias
	.size		__nv_reservedSMEM_offset_0_alias, 0, 64
	.other		__nv_reservedSMEM_offset_0_alias,@"STO_CUDA_RESERVED_SHARED STV_DEFAULT"
__nv_reservedSMEM_offset_0_alias:
	.zero		0
	.zero		64


//--------------------- .nv.constant0._Z6squarePfS_i --------------------------
	.section	.nv.constant0._Z6squarePfS_i,"a",@progbits
	.sectionflags	@""
	.align	4
.nv.constant0._Z6squarePfS_i:
	.zero		916


//--------------------- SYMBOLS --------------------------

	.type		.nv.reservedSmem.offset0,@object
	.size		.nv.reservedSmem.offset0,0x4
